//
// Generated by NVIDIA NVVM Compiler
//
// Compiler Build ID: CL-36424714
// Cuda compilation tools, release 13.0, V13.0.88
// Based on NVVM 20.0.0
//

.version 9.0
.target sm_100
.address_size 64

	// .globl	_Z6reducePi
// _ZZ6reducePiE4temp has been demoted

.visible .entry _Z6reducePi(
	.param .u64 .ptr .align 1 _Z6reducePi_param_0
)
{
	.reg .pred 	%p<5>;
	.reg .b32 	%r<16>;
	.reg .b64 	%rd<5>;
	// demoted variable
	.shared .align 4 .b8 _ZZ6reducePiE4temp[4096];
	ld.param.u64 	%rd2, [_Z6reducePi_param_0];
	cvta.to.global.u64 	%rd1, %rd2;
	mov.u32 	%r1, %tid.x;
	mov.u32 	%r15, %ntid.x;
	mul.wide.u32 	%rd3, %r1, 4;
	add.s64 	%rd4, %rd1, %rd3;
	ld.global.u32 	%r6, [%rd4];
	shl.b32 	%r7, %r1, 2;
	mov.u32 	%r8, _ZZ6reducePiE4temp;
	add.s32 	%r3, %r8, %r7;
	st.shared.u32 	[%r3], %r6;
	bar.sync 	0;
	setp.lt.u32 	%p1, %r15, 2;
	@%p1 bra 	$L__BB0_4;
$L__BB0_1:
	shr.u32 	%r5, %r15, 1;
	setp.ge.u32 	%p2, %r1, %r5;
	@%p2 bra 	$L__BB0_3;
	shl.b32 	%r9, %r5, 2;
	add.s32 	%r10, %r3, %r9;
	ld.shared.u32 	%r11, [%r10];
	ld.shared.u32 	%r12, [%r3];
	add.s32 	%r13, %r12, %r11;
	st.shared.u32 	[%r3], %r13;
$L__BB0_3:
	bar.sync 	0;
	setp.gt.u32 	%p3, %r15, 3;
	mov.u32 	%r15, %r5;
	@%p3 bra 	$L__BB0_1;
$L__BB0_4:
	setp.ne.s32 	%p4, %r1, 0;
	@%p4 bra 	$L__BB0_6;
	ld.shared.u32 	%r14, [_ZZ6reducePiE4temp];
	st.global.u32 	[%rd1], %r14;
$L__BB0_6:
	ret;

}


// ===== COMPILED SASS (sm_100) =====

	.target	sm_100

	.elftype	@"ET_EXEC"


//--------------------- .note.nv.tkinfo           --------------------------
	.section	.note.nv.tkinfo,"",@"SHT_NOTE"
	.sectionflags	@"SHF_NOTE_NV_TKINFO"
	.tkinfo
        /*0018*/ 	.word	0x00000002
        /*0030*/ 	.string	""
        /*0030*/ 	.string	"ptxas"
        /*0030*/ 	.string	"Cuda compilation tools, release 13.0, V13.0.88"
        /*0030*/ 	.string	"Build cuda_13.0.r13.0/compiler.36424714_0"
        /*0030*/ 	.string	"-arch sm_100 -m 64 "



//--------------------- .note.nv.cuinfo           --------------------------
	.section	.note.nv.cuinfo,"",@"SHT_NOTE"
	.sectionflags	@"SHF_NOTE_NV_CUINFO"
        /*0018*/ 	.short	0x0002
        /*001a*/ 	.short	0x0064
        /*001c*/ 	.short	0x0082
	.zero		2


//--------------------- .nv.info                  --------------------------
	.section	.nv.info,"",@"SHT_CUDA_INFO"
	.align	4


	//----- nvinfo : EIATTR_REGCOUNT
	.align		4
        /*0000*/ 	.byte	0x04, 0x2f
        /*0002*/ 	.short	(.L_1 - .L_0)
	.align		4
.L_0:
        /*0004*/ 	.word	index@(_Z6reducePi)
        /*0008*/ 	.word	0x0000000a


	//----- nvinfo : EIATTR_FRAME_SIZE
	.align		4
.L_1:
        /*000c*/ 	.byte	0x04, 0x11
        /*000e*/ 	.short	(.L_3 - .L_2)
	.align		4
.L_2:
        /*0010*/ 	.word	index@(_Z6reducePi)
        /*0014*/ 	.word	0x00000000


	//----- nvinfo : EIATTR_MIN_STACK_SIZE
	.align		4
.L_3:
        /*0018*/ 	.byte	0x04, 0x12
        /*001a*/ 	.short	(.L_5 - .L_4)
	.align		4
.L_4:
        /*001c*/ 	.word	index@(_Z6reducePi)
        /*0020*/ 	.word	0x00000000
.L_5:


//--------------------- .nv.compat                --------------------------
	.section	.nv.compat,"",@"SHT_CUDA_COMPAT_INFO"
	.align	4
        /*0000*/ 	.byte	0x02, 0x09, 0x00, 0x00, 0x02, 0x02, 0x01, 0x00, 0x02, 0x05, 0x05, 0x00, 0x03, 0x07, 0x01, 0x01
        /*0010*/ 	.byte	0x02, 0x03, 0x00, 0x00, 0x02, 0x06, 0x01, 0x00, 0x04, 0x0b, 0x08, 0x00, 0x09, 0x00, 0x00, 0x00
        /*0020*/ 	.byte	0x00, 0x00, 0x00, 0x00


//--------------------- .nv.info._Z6reducePi      --------------------------
	.section	.nv.info._Z6reducePi,"",@"SHT_CUDA_INFO"
	.sectionflags	@""
	.align	4


	//----- nvinfo : EIATTR_CUDA_API_VERSION
	.align		4
        /*0000*/ 	.byte	0x04, 0x37
        /*0002*/ 	.short	(.L_7 - .L_6)
.L_6:
        /*0004*/ 	.word	0x00000082


	//----- nvinfo : EIATTR_KPARAM_INFO
	.align		4
.L_7:
        /*0008*/ 	.byte	0x04, 0x17
        /*000a*/ 	.short	(.L_9 - .L_8)
.L_8:
        /*000c*/ 	.word	0x00000000
        /*0010*/ 	.short	0x0000
        /*0012*/ 	.short	0x0000
        /*0014*/ 	.byte	0x00, 0xf5, 0x21, 0x00


	//----- nvinfo : EIATTR_SPARSE_MMA_MASK
	.align		4
.L_9:
        /*0018*/ 	.byte	0x03, 0x50
        /*001a*/ 	.short	0x0000


	//----- nvinfo : EIATTR_MAXREG_COUNT
	.align		4
        /*001c*/ 	.byte	0x03, 0x1b
        /*001e*/ 	.short	0x00ff


	//----- nvinfo : EIATTR_NUM_BARRIERS
	.align		4
        /*0020*/ 	.byte	0x02, 0x4c
        /*0022*/ 	.byte	0x01
	.zero		1


	//----- nvinfo : EIATTR_MERCURY_ISA_VERSION
	.align		4
        /*0024*/ 	.byte	0x03, 0x5f
        /*0026*/ 	.short	0x0101


	//----- nvinfo : EIATTR_VRC_CTA_INIT_COUNT
	.align		4
        /*0028*/ 	.byte	0x02, 0x4a
	.zero		1
	.zero		1


	//----- nvinfo : EIATTR_EXIT_INSTR_OFFSETS
	.align		4
        /*002c*/ 	.byte	0x04, 0x1c
        /*002e*/ 	.short	(.L_11 - .L_10)


	//   ....[0]....
.L_10:
        /*0030*/ 	.word	0x000001c0


	//   ....[1]....
        /*0034*/ 	.word	0x00000230


	//----- nvinfo : EIATTR_CBANK_PARAM_SIZE
	.align		4
.L_11:
        /*0038*/ 	.byte	0x03, 0x19
        /*003a*/ 	.short	0x0008


	//----- nvinfo : EIATTR_PARAM_CBANK
	.align		4
        /*003c*/ 	.byte	0x04, 0x0a
        /*003e*/ 	.short	(.L_13 - .L_12)
	.align		4
.L_12:
        /*0040*/ 	.word	index@(.nv.constant0._Z6reducePi)
        /*0044*/ 	.short	0x0380
        /*0046*/ 	.short	0x0008


	//----- nvinfo : EIATTR_SW_WAR
	.align		4
.L_13:
        /*0048*/ 	.byte	0x04, 0x36
        /*004a*/ 	.short	(.L_15 - .L_14)
.L_14:
        /*004c*/ 	.word	0x00000008
.L_15:


//--------------------- .nv.callgraph             --------------------------
	.section	.nv.callgraph,"",@"SHT_CUDA_CALLGRAPH"
	.align	4
	.sectionentsize	8
	.align		4
        /*0000*/ 	.word	0x00000000
	.align		4
        /*0004*/ 	.word	0xffffffff
	.align		4
        /*0008*/ 	.word	0x00000000
	.align		4
        /*000c*/ 	.word	0xfffffffe
	.align		4
        /*0010*/ 	.word	0x00000000
	.align		4
        /*0014*/ 	.word	0xfffffffd
	.align		4
        /*0018*/ 	.word	0x00000000
	.align		4
        /*001c*/ 	.word	0xfffffffc


//--------------------- .text._Z6reducePi         --------------------------
	.section	.text._Z6reducePi,"ax",@progbits
	.align	128
        .global         _Z6reducePi
        .type           _Z6reducePi,@function
        .size           _Z6reducePi,(.L_x_3 - _Z6reducePi)
        .other          _Z6reducePi,@"STO_CUDA_ENTRY STV_DEFAULT"
_Z6reducePi:
.text._Z6reducePi:
[----:B------:R-:W-:Y:S01]  /*0000*/  LDC R1, c[0x0][0x37c] ;  /* 0x0000df00ff017b82 */ /* 0x000fe20000000800 */
[----:B------:R-:W0:Y:S07]  /*0010*/  S2R R7, SR_TID.X ;  /* 0x0000000000077919 */ /* 0x000e2e0000002100 */
[----:B------:R-:W0:Y:S01]  /*0020*/  LDC.64 R2, c[0x0][0x380] ;  /* 0x0000e000ff027b82 */ /* 0x000e220000000a00 */
[----:B------:R-:W1:Y:S01]  /*0030*/  LDCU.64 UR6, c[0x0][0x358] ;  /* 0x00006b00ff0677ac */ /* 0x000e620008000a00 */
[----:B0-----:R-:W-:-:S06]  /*0040*/  IMAD.WIDE.U32 R2, R7, 0x4, R2 ;  /* 0x0000000407027825 */ /* 0x001fcc00078e0002 */
[----:B-1----:R-:W2:Y:S01]  /*0050*/  LDG.E R2, desc[UR6][R2.64] ;  /* 0x0000000602027981 */ /* 0x002ea2000c1e1900 */
[----:B------:R-:W0:Y:S01]  /*0060*/  S2UR UR5, SR_CgaCtaId ;  /* 0x00000000000579c3 */ /* 0x000e220000008800 */
[----:B------:R-:W-:Y:S01]  /*0070*/  UMOV UR4, 0x400 ;  /* 0x0000040000047882 */ /* 0x000fe20000000000 */
[----:B------:R-:W1:Y:S01]  /*0080*/  LDCU UR8, c[0x0][0x360] ;  /* 0x00006c00ff0877ac */ /* 0x000e620008000800 */
[----:B------:R-:W-:Y:S01]  /*0090*/  ISETP.NE.AND P0, PT, R7, RZ, PT ;  /* 0x000000ff0700720c */ /* 0x000fe20003f05270 */
[----:B-1----:R-:W-:Y:S02]  /*00a0*/  UISETP.GE.U32.AND UP0, UPT, UR8, 0x2, UPT ;  /* 0x000000020800788c */ /* 0x002fe4000bf06070 */
[----:B0-----:R-:W-:-:S06]  /*00b0*/  ULEA UR4, UR5, UR4, 0x18 ;  /* 0x0000000405047291 */ /* 0x001fcc000f8ec0ff */
[----:B------:R-:W-:-:S05]  /*00c0*/  LEA R5, R7, UR4, 0x2 ;  /* 0x0000000407057c11 */ /* 0x000fca000f8e10ff */
[----:B--2---:R0:W-:Y:S01]  /*00d0*/  STS [R5], R2 ;  /* 0x0000000205007388 */ /* 0x0041e20000000800 */
[----:B------:R-:W-:Y:S06]  /*00e0*/  BAR.SYNC.DEFER_BLOCKING 0x0 ;  /* 0x0000000000007b1d */ /* 0x000fec0000010000 */
[----:B------:R-:W-:Y:S05]  /*00f0*/  BRA.U !UP0, `(.L_x_0) ;  /* 0x0000000108307547 */ /* 0x000fea000b800000 */
[----:B------:R-:W-:-:S07]  /*0100*/  IMAD.U32 R0, RZ, RZ, UR8 ;  /* 0x00000008ff007e24 */ /* 0x000fce000f8e00ff */
.L_x_1:
[----:B------:R-:W-:-:S04]  /*0110*/  SHF.R.U32.HI R6, RZ, 0x1, R0 ;  /* 0x00000001ff067819 */ /* 0x000fc80000011600 */
[----:B------:R-:W-:-:S13]  /*0120*/  ISETP.GE.U32.AND P1, PT, R7, R6, PT ;  /* 0x000000060700720c */ /* 0x000fda0003f26070 */
[----:B0-----:R-:W-:Y:S01]  /*0130*/  @!P1 IMAD R2, R6, 0x4, R5 ;  /* 0x0000000406029824 */ /* 0x001fe200078e0205 */
[----:B------:R-:W-:Y:S05]  /*0140*/  @!P1 LDS R3, [R5] ;  /* 0x0000000005039984 */ /* 0x000fea0000000800 */
[----:B------:R-:W0:Y:S02]  /*0150*/  @!P1 LDS R2, [R2] ;  /* 0x0000000002029984 */ /* 0x000e240000000800 */
[----:B0-----:R-:W-:-:S05]  /*0160*/  @!P1 IMAD.IADD R4, R2, 0x1, R3 ;  /* 0x0000000102049824 */ /* 0x001fca00078e0203 */
[----:B------:R1:W-:Y:S01]  /*0170*/  @!P1 STS [R5], R4 ;  /* 0x0000000405009388 */ /* 0x0003e20000000800 */
[----:B------:R-:W-:Y:S01]  /*0180*/  BAR.SYNC.DEFER_BLOCKING 0x0 ;  /* 0x0000000000007b1d */ /* 0x000fe20000010000 */
[----:B------:R-:W-:Y:S01]  /*0190*/  ISETP.GT.U32.AND P1, PT, R0, 0x3, PT ;  /* 0x000000030000780c */ /* 0x000fe20003f24070 */
[----:B------:R-:W-:-:S12]  /*01a0*/  IMAD.MOV.U32 R0, RZ, RZ, R6 ;  /* 0x000000ffff007224 */ /* 0x000fd800078e0006 */
[----:B-1----:R-:W-:Y:S05]  /*01b0*/  @P1 BRA `(.L_x_1) ;  /* 0xfffffffc00d41947 */ /* 0x002fea000383ffff */
.L_x_0:
[----:B------:R-:W-:Y:S05]  /*01c0*/  @P0 EXIT ;  /* 0x000000000000094d */ /* 0x000fea0003800000 */
[----:B------:R-:W1:Y:S01]  /*01d0*/  S2UR UR5, SR_CgaCtaId ;  /* 0x00000000000579c3 */ /* 0x000e620000008800 */
[----:B------:R-:W-:-:S07]  /*01e0*/  UMOV UR4, 0x400 ;  /* 0x0000040000047882 */ /* 0x000fce0000000000 */
[----:B0-----:R-:W0:Y:S01]  /*01f0*/  LDC.64 R2, c[0x0][0x380] ;  /* 0x0000e000ff027b82 */ /* 0x001e220000000a00 */
[----:B-1----:R-:W-:-:S09]  /*0200*/  ULEA UR4, UR5, UR4, 0x18 ;  /* 0x0000000405047291 */ /* 0x002fd2000f8ec0ff */
[----:B------:R-:W0:Y:S04]  /*0210*/  LDS R5, [UR4] ;  /* 0x00000004ff057984 */ /* 0x000e280008000800 */
[----:B0-----:R-:W-:Y:S01]  /*0220*/  STG.E desc[UR6][R2.64], R5 ;  /* 0x0000000502007986 */ /* 0x001fe2000c101906 */
[----:B------:R-:W-:Y:S05]  /*0230*/  EXIT ;  /* 0x000000000000794d */ /* 0x000fea0003800000 */
.L_x_2:
[----:B------:R-:W-:-:S00]  /*0240*/  BRA `(.L_x_2) ;  /* 0xfffffffc00fc7947 */ /* 0x000fc0000383ffff */
[----:B------:R-:W-:-:S00]  /*0250*/  NOP ;  /* 0x0000000000007918 */ /* 0x000fc00000000000 */
        /* <DEDUP_REMOVED lines=10> */
.L_x_3:


//--------------------- .nv.shared._Z6reducePi    --------------------------
	.section	.nv.shared._Z6reducePi,"aw",@nobits
	.sectionflags	@""
	.align	4
.nv.shared._Z6reducePi:
	.zero		5120


//--------------------- .nv.shared.reserved.0     --------------------------
	.section	.nv.shared.reserved.0,"aw",@nobits
	.weak		__nv_reservedSMEM_offset_0_alias
	.size		__nv_reservedSMEM_offset_0_alias, 0, 64
	.other		__nv_reservedSMEM_offset_0_alias,@"STO_CUDA_RESERVED_SHARED STV_DEFAULT"
__nv_reservedSMEM_offset_0_alias:
	.zero		0
	.zero		64


//--------------------- .nv.constant0._Z6reducePi --------------------------
	.section	.nv.constant0._Z6reducePi,"a",@progbits
	.sectionflags	@""
	.align	4
.nv.constant0._Z6reducePi:
	.zero		904


//--------------------- SYMBOLS --------------------------

	.type		.nv.reservedSmem.offset0,@object
	.size		.nv.reservedSmem.offset0,0x4
	.type		.nv.reservedSmem.cap,@object
	.size		.nv.reservedSmem.cap,0x4
